	.headerflags	@"EF_CUDA_TEXMODE_UNIFIED EF_CUDA_64BIT_ADDRESS EF_CUDA_ACCELERATORS EF_CUDA_SM90 EF_CUDA_VIRTUAL_SM(EF_CUDA_SM90)"
	.elftype	@"ET_EXEC"


//--------------------- .nv.info                  --------------------------
	.section	.nv.info,"",@"SHT_CUDA_INFO"
	.align	4


	//----- nvinfo : EIATTR_REGCOUNT
	.align		4
        /*0000*/ 	.byte	0x04, 0x2f
        /*0002*/ 	.short	(.L_1 - .L_0)
	.align		4
.L_0:
        /*0004*/ 	.word	index@(triton_poi_fused_add_convolution_mul_18)
        /*0008*/ 	.word	0x00000030


	//----- nvinfo : EIATTR_MIN_STACK_SIZE
	.align		4
.L_1:
        /*000c*/ 	.byte	0x04, 0x12
        /*000e*/ 	.short	(.L_3 - .L_2)
	.align		4
.L_2:
        /*0010*/ 	.word	index@(triton_poi_fused_add_convolution_mul_18)
        /*0014*/ 	.word	0x00000000


	//----- nvinfo : EIATTR_FRAME_SIZE
	.align		4
.L_3:
        /*0018*/ 	.byte	0x04, 0x11
        /*001a*/ 	.short	(.L_5 - .L_4)
	.align		4
.L_4:
        /*001c*/ 	.word	index@(triton_poi_fused_add_convolution_mul_18)
        /*0020*/ 	.word	0x00000000


	//----- nvinfo : EIATTR_MIN_STACK_SIZE
	.align		4
.L_5:
        /*0024*/ 	.byte	0x04, 0x12
        /*0026*/ 	.short	(.L_7 - .L_6)
	.align		4
.L_6:
        /*0028*/ 	.word	index@(triton_poi_fused_add_convolution_mul_18)
        /*002c*/ 	.word	0x00000000
.L_7:


//--------------------- .nv.info.triton_poi_fused_add_convolution_mul_18 --------------------------
	.section	.nv.info.triton_poi_fused_add_convolution_mul_18,"",@"SHT_CUDA_INFO"
	.sectionflags	@""
	.align	4


	//----- nvinfo : EIATTR_CUDA_API_VERSION
	.align		4
        /*0000*/ 	.byte	0x04, 0x37
        /*0002*/ 	.short	(.L_9 - .L_8)
.L_8:
        /*0004*/ 	.word	0x0000007c


	//----- nvinfo : EIATTR_KPARAM_INFO
	.align		4
.L_9:
        /*0008*/ 	.byte	0x04, 0x17
        /*000a*/ 	.short	(.L_11 - .L_10)
.L_10:
        /*000c*/ 	.word	0x00000000
        /*0010*/ 	.short	0x0009
        /*0012*/ 	.short	0x0044
        /*0014*/ 	.byte	0x00, 0xf0, 0x11, 0x00


	//----- nvinfo : EIATTR_KPARAM_INFO
	.align		4
.L_11:
        /*0018*/ 	.byte	0x04, 0x17
        /*001a*/ 	.short	(.L_13 - .L_12)
.L_12:
        /*001c*/ 	.word	0x00000000
        /*0020*/ 	.short	0x0008
        /*0022*/ 	.short	0x0040
        /*0024*/ 	.byte	0x00, 0xf0, 0x11, 0x00


	//----- nvinfo : EIATTR_KPARAM_INFO
	.align		4
.L_13:
        /*0028*/ 	.byte	0x04, 0x17
        /*002a*/ 	.short	(.L_15 - .L_14)
.L_14:
        /*002c*/ 	.word	0x00000000
        /*0030*/ 	.short	0x0007
        /*0032*/ 	.short	0x0038
        /*0034*/ 	.byte	0x00, 0xf4, 0x21, 0x00


	//----- nvinfo : EIATTR_KPARAM_INFO
	.align		4
.L_15:
        /*0038*/ 	.byte	0x04, 0x17
        /*003a*/ 	.short	(.L_17 - .L_16)
.L_16:
        /*003c*/ 	.word	0x00000000
        /*0040*/ 	.short	0x0006
        /*0042*/ 	.short	0x0030
        /*0044*/ 	.byte	0x00, 0xf4, 0x21, 0x00


	//----- nvinfo : EIATTR_KPARAM_INFO
	.align		4
.L_17:
        /*0048*/ 	.byte	0x04, 0x17
        /*004a*/ 	.short	(.L_19 - .L_18)
.L_18:
        /*004c*/ 	.word	0x00000000
        /*0050*/ 	.short	0x0005
        /*0052*/ 	.short	0x0028
        /*0054*/ 	.byte	0x00, 0xf4, 0x21, 0x00


	//----- nvinfo : EIATTR_KPARAM_INFO
	.align		4
.L_19:
        /*0058*/ 	.byte	0x04, 0x17
        /*005a*/ 	.short	(.L_21 - .L_20)
.L_20:
        /*005c*/ 	.word	0x00000000
        /*0060*/ 	.short	0x0004
        /*0062*/ 	.short	0x0020
        /*0064*/ 	.byte	0x00, 0xf4, 0x21, 0x00


	//----- nvinfo : EIATTR_KPARAM_INFO
	.align		4
.L_21:
        /*0068*/ 	.byte	0x04, 0x17
        /*006a*/ 	.short	(.L_23 - .L_22)
.L_22:
        /*006c*/ 	.word	0x00000000
        /*0070*/ 	.short	0x0003
        /*0072*/ 	.short	0x0018
        /*0074*/ 	.byte	0x00, 0xf4, 0x21, 0x00


	//----- nvinfo : EIATTR_KPARAM_INFO
	.align		4
.L_23:
        /*0078*/ 	.byte	0x04, 0x17
        /*007a*/ 	.short	(.L_25 - .L_24)
.L_24:
        /*007c*/ 	.word	0x00000000
        /*0080*/ 	.short	0x0002
        /*0082*/ 	.short	0x0010
        /*0084*/ 	.byte	0x00, 0xf4, 0x21, 0x00


	//----- nvinfo : EIATTR_KPARAM_INFO
	.align		4
.L_25:
        /*0088*/ 	.byte	0x04, 0x17
        /*008a*/ 	.short	(.L_27 - .L_26)
.L_26:
        /*008c*/ 	.word	0x00000000
        /*0090*/ 	.short	0x0001
        /*0092*/ 	.short	0x0008
        /*0094*/ 	.byte	0x00, 0xf4, 0x21, 0x00


	//----- nvinfo : EIATTR_KPARAM_INFO
	.align		4
.L_27:
        /*0098*/ 	.byte	0x04, 0x17
        /*009a*/ 	.short	(.L_29 - .L_28)
.L_28:
        /*009c*/ 	.word	0x00000000
        /*00a0*/ 	.short	0x0000
        /*00a2*/ 	.short	0x0000
        /*00a4*/ 	.byte	0x00, 0xf4, 0x21, 0x00


	//----- nvinfo : EIATTR_SPARSE_MMA_MASK
	.align		4
.L_29:
        /*00a8*/ 	.byte	0x03, 0x50
        /*00aa*/ 	.short	0x0000


	//----- nvinfo : EIATTR_MAXREG_COUNT
	.align		4
        /*00ac*/ 	.byte	0x03, 0x1b
        /*00ae*/ 	.short	0x00ff


	//----- nvinfo : EIATTR_EXIT_INSTR_OFFSETS
	.align		4
        /*00b0*/ 	.byte	0x04, 0x1c
        /*00b2*/ 	.short	(.L_31 - .L_30)


	//   ....[0]....
.L_30:
        /*00b4*/ 	.word	0x00000ca0


	//   ....[1]....
        /*00b8*/ 	.word	0x00000d00


	//----- nvinfo : EIATTR_REQNTID
	.align		4
.L_31:
        /*00bc*/ 	.byte	0x04, 0x10
        /*00be*/ 	.short	(.L_33 - .L_32)
.L_32:
        /*00c0*/ 	.word	0x00000080
        /*00c4*/ 	.word	0x00000001
        /*00c8*/ 	.word	0x00000001


	//----- nvinfo : EIATTR_CBANK_PARAM_SIZE
	.align		4
.L_33:
        /*00cc*/ 	.byte	0x03, 0x19
        /*00ce*/ 	.short	0x0048


	//----- nvinfo : EIATTR_PARAM_CBANK
	.align		4
        /*00d0*/ 	.byte	0x04, 0x0a
        /*00d2*/ 	.short	(.L_35 - .L_34)
	.align		4
.L_34:
        /*00d4*/ 	.word	index@(.nv.constant0.triton_poi_fused_add_convolution_mul_18)
        /*00d8*/ 	.short	0x0210
        /*00da*/ 	.short	0x0048


	//----- nvinfo : EIATTR_SW_WAR
	.align		4
.L_35:
        /*00dc*/ 	.byte	0x04, 0x36
        /*00de*/ 	.short	(.L_37 - .L_36)
.L_36:
        /*00e0*/ 	.word	0x00000008
.L_37:


//--------------------- .nv.callgraph             --------------------------
	.section	.nv.callgraph,"",@"SHT_CUDA_CALLGRAPH"
	.align	4
	.sectionentsize	8
	.align		4
        /*0000*/ 	.word	0x00000000
	.align		4
        /*0004*/ 	.word	0xffffffff
	.align		4
        /*0008*/ 	.word	0x00000000
	.align		4
        /*000c*/ 	.word	0xfffffffe
	.align		4
        /*0010*/ 	.word	0x00000000
	.align		4
        /*0014*/ 	.word	0xfffffffd
	.align		4
        /*0018*/ 	.word	0x00000000
	.align		4
        /*001c*/ 	.word	0xfffffffc


//--------------------- .text.triton_poi_fused_add_convolution_mul_18 --------------------------
	.section	.text.triton_poi_fused_add_convolution_mul_18,"ax",@progbits
	.sectionflags	@"SHF_BARRIERS=1"
	.align	128
        .global         triton_poi_fused_add_convolution_mul_18
        .type           triton_poi_fused_add_convolution_mul_18,@function
        .size           triton_poi_fused_add_convolution_mul_18,(.L_x_1 - triton_poi_fused_add_convolution_mul_18)
        .other          triton_poi_fused_add_convolution_mul_18,@"STO_CUDA_ENTRY STV_DEFAULT"
triton_poi_fused_add_convolution_mul_18:
.text.triton_poi_fused_add_convolution_mul_18:
[----:B------:R-:W0:Y:S01]  /*0000*/  LDC R1, c[0x0][0x28] ;  /* 0x00000a00ff017b82 */ /* 0x000e220000000800 */
[----:B------:R-:W1:Y:S07]  /*0010*/  S2R R2, SR_TID.X ;  /* 0x0000000000027919 */ /* 0x000e6e0000002100 */
[----:B------:R-:W2:Y:S01]  /*0020*/  LDC.64 R42, c[0x0][0x210] ;  /* 0x00008400ff2a7b82 */ /* 0x000ea20000000a00 */
[----:B------:R-:W-:Y:S02]  /*0030*/  CS2R R28, SRZ ;  /* 0x00000000001c7805 */ /* 0x000fe4000001ff00 */
[----:B------:R-:W-:Y:S01]  /*0040*/  CS2R R30, SRZ ;  /* 0x00000000001e7805 */ /* 0x000fe2000001ff00 */
[----:B------:R-:W3:Y:S01]  /*0050*/  S2R R17, SR_CTAID.X ;  /* 0x0000000000117919 */ /* 0x000ee20000002500 */
[----:B------:R-:W-:Y:S01]  /*0060*/  ULDC.64 UR6, c[0x0][0x208] ;  /* 0x0000820000067ab9 */ /* 0x000fe20000000a00 */
[----:B------:R-:W4:Y:S01]  /*0070*/  S2R R3, SR_CTAID.Y ;  /* 0x0000000000037919 */ /* 0x000f220000002600 */
[----:B------:R-:W-:-:S02]  /*0080*/  CS2R R20, SRZ ;  /* 0x0000000000147805 */ /* 0x000fc4000001ff00 */
[----:B------:R-:W-:Y:S01]  /*0090*/  CS2R R22, SRZ ;  /* 0x0000000000167805 */ /* 0x000fe2000001ff00 */
[----:B------:R-:W5:Y:S01]  /*00a0*/  S2UR UR5, SR_CgaCtaId ;  /* 0x00000000000579c3 */ /* 0x000f620000008800 */
[----:B------:R-:W-:-:S07]  /*00b0*/  UMOV UR4, 0x400 ;  /* 0x0000040000047882 */ /* 0x000fce0000000000 */
[----:B------:R-:W5:Y:S01]  /*00c0*/  LDC.64 R10, c[0x0][0x218] ;  /* 0x00008600ff0a7b82 */ /* 0x000f620000000a00 */
[----:B------:R-:W-:Y:S01]  /*00d0*/  HFMA2.MMA R16, -RZ, RZ, 0, 0 ;  /* 0x00000000ff107435 */ /* 0x000fe200000001ff */
[----:B------:R-:W-:-:S06]  /*00e0*/  MOV R25, RZ ;  /* 0x000000ff00197202 */ /* 0x000fcc0000000f00 */
[----:B------:R-:W5:Y:S01]  /*00f0*/  LDC.64 R26, c[0x0][0x238] ;  /* 0x00008e00ff1a7b82 */ /* 0x000f620000000a00 */
[----:B-1----:R-:W-:Y:S02]  /*0100*/  SHF.R.U32.HI R5, RZ, 0x5, R2 ;  /* 0x00000005ff057819 */ /* 0x002fe40000011602 */
[----:B------:R-:W-:Y:S02]  /*0110*/  SHF.L.U32 R0, R2, 0x2, RZ ;  /* 0x0000000202007819 */ /* 0x000fe400000006ff */
[----:B---3--:R-:W-:Y:S02]  /*0120*/  SHF.L.U32 R17, R17, 0x7, RZ ;  /* 0x0000000711117819 */ /* 0x008fe400000006ff */
[----:B------:R-:W-:Y:S02]  /*0130*/  SGXT.U32 R5, R5, 0x2 ;  /* 0x000000020505781a */ /* 0x000fe40000000000 */
[----:B----4-:R-:W-:Y:S02]  /*0140*/  SHF.L.U32 R24, R3, 0x3, RZ ;  /* 0x0000000303187819 */ /* 0x010fe400000006ff */
[----:B------:R-:W-:-:S02]  /*0150*/  LOP3.LUT R4, R17, 0x7c, R0, 0xf8, !PT ;  /* 0x0000007c11047812 */ /* 0x000fc400078ef800 */
[----:B------:R-:W-:Y:S02]  /*0160*/  LOP3.LUT R5, R24, R5, RZ, 0xfc, !PT ;  /* 0x0000000518057212 */ /* 0x000fe400078efcff */
[----:B------:R-:W-:Y:S02]  /*0170*/  ISETP.GE.AND P1, PT, R4, 0x80, PT ;  /* 0x000000800400780c */ /* 0x000fe40003f26270 */
[----:B------:R-:W-:-:S04]  /*0180*/  LEA R19, R5, R4, 0x7 ;  /* 0x0000000405137211 */ /* 0x000fc800078e38ff */
[----:B------:R-:W-:Y:S01]  /*0190*/  IADD3 R9, R19, 0x200, RZ ;  /* 0x0000020013097810 */ /* 0x000fe20007ffe0ff */
[----:B--2---:R-:W-:-:S06]  /*01a0*/  IMAD.WIDE R44, R19, 0x4, R42 ;  /* 0x00000004132c7825 */ /* 0x004fcc00078e022a */
[----:B------:R-:W2:Y:S01]  /*01b0*/  @!P1 LDG.E.EL.128 R28, desc[UR6][R44.64] ;  /* 0x000000062c1c9981 */ /* 0x000ea2000c2e1d00 */
[----:B------:R-:W-:-:S05]  /*01c0*/  IMAD.WIDE R42, R9, 0x4, R42 ;  /* 0x00000004092a7825 */ /* 0x000fca00078e022a */
[----:B------:R-:W3:Y:S01]  /*01d0*/  @!P1 LDG.E.EL.128 R20, desc[UR6][R42.64] ;  /* 0x000000062a149981 */ /* 0x000ee2000c2e1d00 */
[----:B------:R-:W-:Y:S01]  /*01e0*/  SHF.R.U32.HI R5, RZ, 0x7, R0 ;  /* 0x00000007ff057819 */ /* 0x000fe20000011600 */
[----:B-----5:R-:W-:Y:S01]  /*01f0*/  UPRMT UR4, UR5, 0x654, UR4 ;  /* 0x0000065405047896 */ /* 0x020fe20008000004 */
[----:B------:R-:W-:Y:S02]  /*0200*/  LOP3.LUT R40, R0, 0x1fc, RZ, 0xc0, !PT ;  /* 0x000001fc00287812 */ /* 0x000fe400078ec0ff */
[----:B------:R-:W-:Y:S02]  /*0210*/  SGXT.U32 R5, R5, 0x2 ;  /* 0x000000020505781a */ /* 0x000fe40000000000 */
[----:B------:R-:W-:Y:S02]  /*0220*/  LOP3.LUT R4, R17, 0x7f, R2, 0xf8, !PT ;  /* 0x0000007f11047812 */ /* 0x000fe400078ef802 */
[----:B------:R-:W-:Y:S02]  /*0230*/  LEA R7, R5, UR4, 0x2 ;  /* 0x0000000405077c11 */ /* 0x000fe4000f8e10ff */
[----:B------:R-:W-:Y:S01]  /*0240*/  LOP3.LUT R41, R5, 0x1fc, R0, 0xf8, !PT ;  /* 0x000001fc05297812 */ /* 0x000fe200078ef800 */
[----:B0-----:R-:W-:Y:S01]  /*0250*/  IMAD.WIDE R10, R4, 0x4, R10 ;  /* 0x00000004040a7825 */ /* 0x001fe200078e020a */
[----:B------:R-:W-:-:S02]  /*0260*/  LOP3.LUT R5, R2, 0x7f, RZ, 0xc0, !PT ;  /* 0x0000007f02057812 */ /* 0x000fc400078ec0ff */
[----:B------:R-:W-:Y:S01]  /*0270*/  LEA R41, R41, UR4, 0x2 ;  /* 0x0000000429297c11 */ /* 0x000fe2000f8e10ff */
[----:B------:R-:W-:Y:S01]  /*0280*/  IMAD R40, R40, 0x4, R7 ;  /* 0x0000000428287824 */ /* 0x000fe200078e0207 */
[----:B------:R-:W-:Y:S01]  /*0290*/  LEA R5, R5, UR4, 0x2 ;  /* 0x0000000405057c11 */ /* 0x000fe2000f8e10ff */
[----:B------:R-:W0:Y:S01]  /*02a0*/  LDC.64 R6, c[0x0][0x220] ;  /* 0x00008800ff067b82 */ /* 0x000e220000000a00 */
[C---:B------:R-:W-:Y:S01]  /*02b0*/  ISETP.GE.AND P0, PT, R4.reuse, 0x80, PT ;  /* 0x000000800400780c */ /* 0x040fe20003f06270 */
[----:B0-----:R-:W-:-:S06]  /*02c0*/  IMAD.WIDE R14, R4, 0x4, R6 ;  /* 0x00000004040e7825 */ /* 0x001fcc00078e0206 */
[----:B------:R-:W0:Y:S02]  /*02d0*/  LDC.64 R6, c[0x0][0x228] ;  /* 0x00008a00ff067b82 */ /* 0x000e240000000a00 */
[----:B0-----:R-:W-:-:S04]  /*02e0*/  IMAD.WIDE R18, R19, 0x4, R6 ;  /* 0x0000000413127825 */ /* 0x001fc800078e0206 */
[----:B------:R-:W-:Y:S01]  /*02f0*/  IMAD.WIDE R6, R9, 0x4, R6 ;  /* 0x0000000409067825 */ /* 0x000fe200078e0206 */
[----:B------:R-:W-:Y:S02]  /*0300*/  CS2R R8, SRZ ;  /* 0x0000000000087805 */ /* 0x000fe4000001ff00 */
[----:B------:R-:W-:Y:S01]  /*0310*/  CS2R R12, SRZ ;  /* 0x00000000000c7805 */ /* 0x000fe2000001ff00 */
[----:B--2---:R-:W-:Y:S04]  /*0320*/  STS [R41], R28 ;  /* 0x0000001c29007388 */ /* 0x004fe80000000800 */
[----:B------:R-:W-:Y:S04]  /*0330*/  STS [R40+0x4], R29 ;  /* 0x0000041d28007388 */ /* 0x000fe80000000800 */
[----:B------:R-:W-:Y:S04]  /*0340*/  STS [R40+0x8], R30 ;  /* 0x0000081e28007388 */ /* 0x000fe80000000800 */
[----:B------:R-:W-:Y:S01]  /*0350*/  STS [R40+0xc], R31 ;  /* 0x00000c1f28007388 */ /* 0x000fe20000000800 */
[----:B------:R-:W-:Y:S06]  /*0360*/  BAR.SYNC.DEFER_BLOCKING 0x0 ;  /* 0x0000000000007b1d */ /* 0x000fec0000010000 */
[----:B------:R-:W0:Y:S04]  /*0370*/  LDS R32, [R5] ;  /* 0x0000000005207984 */ /* 0x000e280000000800 */
[----:B------:R-:W1:Y:S04]  /*0380*/  LDS R33, [R5+0x204] ;  /* 0x0002040005217984 */ /* 0x000e680000000800 */
[----:B------:R-:W2:Y:S04]  /*0390*/  LDS R34, [R5+0x408] ;  /* 0x0004080005227984 */ /* 0x000ea80000000800 */
[----:B------:R-:W4:Y:S01]  /*03a0*/  LDS R35, [R5+0x60c] ;  /* 0x00060c0005237984 */ /* 0x000f220000000800 */
[----:B------:R-:W-:Y:S06]  /*03b0*/  BAR.SYNC.DEFER_BLOCKING 0x0 ;  /* 0x0000000000007b1d */ /* 0x000fec0000010000 */
[----:B---3--:R-:W-:Y:S04]  /*03c0*/  STS [R41], R20 ;  /* 0x0000001429007388 */ /* 0x008fe80000000800 */
[----:B------:R-:W-:Y:S04]  /*03d0*/  STS [R40+0x4], R21 ;  /* 0x0000041528007388 */ /* 0x000fe80000000800 */
[----:B------:R-:W-:Y:S04]  /*03e0*/  STS [R40+0x8], R22 ;  /* 0x0000081628007388 */ /* 0x000fe80000000800 */
[----:B------:R-:W-:Y:S01]  /*03f0*/  STS [R40+0xc], R23 ;  /* 0x00000c1728007388 */ /* 0x000fe20000000800 */
[----:B------:R-:W-:Y:S06]  /*0400*/  BAR.SYNC.DEFER_BLOCKING 0x0 ;  /* 0x0000000000007b1d */ /* 0x000fec0000010000 */
[----:B------:R3:W5:Y:S04]  /*0410*/  @!P0 LDG.E.EL R16, desc[UR6][R10.64] ;  /* 0x000000060a108981 */ /* 0x000768000c2e1900 */
[----:B------:R0:W4:Y:S01]  /*0420*/  @!P0 LDG.E.EL R25, desc[UR6][R14.64] ;  /* 0x000000060e198981 */ /* 0x000122000c2e1900 */
[----:B------:R-:W-:-:S03]  /*0430*/  IMAD.WIDE R26, R4, 0x4, R26 ;  /* 0x00000004041a7825 */ /* 0x000fc600078e021a */
[----:B------:R-:W1:Y:S01]  /*0440*/  LDS R36, [R5] ;  /* 0x0000000005247984 */ /* 0x000e620000000800 */
[----:B---3--:R-:W-:-:S03]  /*0450*/  CS2R R10, SRZ ;  /* 0x00000000000a7805 */ /* 0x008fc6000001ff00 */
[----:B------:R-:W3:Y:S01]  /*0460*/  LDS R37, [R5+0x204] ;  /* 0x0002040005257984 */ /* 0x000ee20000000800 */
[----:B0-----:R-:W-:-:S03]  /*0470*/  CS2R R14, SRZ ;  /* 0x00000000000e7805 */ /* 0x001fc6000001ff00 */
[----:B------:R0:W3:Y:S04]  /*0480*/  @!P1 LDG.E.EL.128 R8, desc[UR6][R18.64] ;  /* 0x0000000612089981 */ /* 0x0000e8000c2e1d00 */
[----:B------:R2:W3:Y:S04]  /*0490*/  @!P1 LDG.E.EL.128 R12, desc[UR6][R6.64] ;  /* 0x00000006060c9981 */ /* 0x0004e8000c2e1d00 */
[----:B------:R-:W1:Y:S01]  /*04a0*/  LDS R38, [R5+0x408] ;  /* 0x0004080005267984 */ /* 0x000e620000000800 */
[----:B0-----:R-:W0:Y:S03]  /*04b0*/  LDC.64 R18, c[0x0][0x240] ;  /* 0x00009000ff127b82 */ /* 0x001e260000000a00 */
[----:B------:R-:W0:Y:S01]  /*04c0*/  LDS R39, [R5+0x60c] ;  /* 0x00060c0005277984 */ /* 0x000e220000000800 */
[----:B--2---:R-:W-:-:S06]  /*04d0*/  CS2R R6, SRZ ;  /* 0x0000000000067805 */ /* 0x004fcc000001ff00 */
[----:B------:R-:W2:Y:S01]  /*04e0*/  @!P0 LDG.E.EL R6, desc[UR6][R26.64] ;  /* 0x000000061a068981 */ /* 0x000ea2000c2e1900 */
[----:B0-----:R-:W-:-:S05]  /*04f0*/  IMAD.WIDE R18, R4, 0x4, R18 ;  /* 0x0000000404127825 */ /* 0x001fca00078e0212 */
[----:B------:R0:W2:Y:S02]  /*0500*/  @!P0 LDG.E.EL R7, desc[UR6][R18.64] ;  /* 0x0000000612078981 */ /* 0x0000a4000c2e1900 */
[----:B0-----:R-:W0:Y:S02]  /*0510*/  LDC.64 R18, c[0x0][0x230] ;  /* 0x00008c00ff127b82 */ /* 0x001e240000000a00 */
[----:B0-----:R-:W-:Y:S01]  /*0520*/  IMAD.WIDE R18, R4, 0x4, R18 ;  /* 0x0000000404127825 */ /* 0x001fe200078e0212 */
[----:B------:R-:W-:-:S10]  /*0530*/  HFMA2.MMA R4, -RZ, RZ, 0, 0 ;  /* 0x00000000ff047435 */ /* 0x000fd400000001ff */
[----:B------:R0:W2:Y:S01]  /*0540*/  @!P0 LDG.E.EL R4, desc[UR6][R18.64] ;  /* 0x0000000612048981 */ /* 0x0000a2000c2e1900 */
[----:B------:R-:W-:Y:S02]  /*0550*/  SHF.R.U32.HI R26, RZ, 0x1, R2 ;  /* 0x00000001ff1a7819 */ /* 0x000fe40000011602 */
[----:B------:R-:W-:Y:S01]  /*0560*/  LOP3.LUT R2, R24, 0x4, R0, 0xf8, !PT ;  /* 0x0000000418027812 */ /* 0x000fe200078ef800 */
[----:B------:R-:W-:Y:S01]  /*0570*/  BAR.SYNC.DEFER_BLOCKING 0x0 ;  /* 0x0000000000007b1d */ /* 0x000fe20000010000 */
[----:B------:R-:W-:Y:S02]  /*0580*/  LOP3.LUT R24, R0, 0x7c, RZ, 0xc0, !PT ;  /* 0x0000007c00187812 */ /* 0x000fe400078ec0ff */
[----:B------:R-:W-:Y:S02]  /*0590*/  SGXT.U32 R26, R26, 0x6 ;  /* 0x000000061a1a781a */ /* 0x000fe40000000000 */
[----:B------:R-:W-:Y:S02]  /*05a0*/  LEA R24, R24, UR4, 0x2 ;  /* 0x0000000418187c11 */ /* 0x000fe4000f8e10ff */
[----:B------:R-:W-:-:S02]  /*05b0*/  LOP3.LUT R0, R17, R26, RZ, 0xfc, !PT ;  /* 0x0000001a11007212 */ /* 0x000fc400078efcff */
[----:B------:R-:W-:-:S04]  /*05c0*/  SHF.R.S32.HI R3, RZ, 0x1c, R3 ;  /* 0x0000001cff037819 */ /* 0x000fc80000011403 */
[----:B------:R-:W-:-:S04]  /*05d0*/  SGXT R3, R3, 0x1 ;  /* 0x000000010303781a */ /* 0x000fc80000000200 */
[----:B------:R-:W-:Y:S01]  /*05e0*/  LEA.HI R3, R3, R2, RZ, 0xa ;  /* 0x0000000203037211 */ /* 0x000fe200078f50ff */
[----:B-----5:R-:W-:Y:S01]  /*05f0*/  STS [R5], R16 ;  /* 0x0000001005007388 */ /* 0x020fe20000000800 */
[--C-:B------:R-:W-:Y:S01]  /*0600*/  FADD R32, R32, R16.reuse ;  /* 0x0000001020207221 */ /* 0x100fe20000000000 */
[--C-:B-1----:R-:W-:Y:S01]  /*0610*/  FADD R33, R33, R16.reuse ;  /* 0x0000001021217221 */ /* 0x102fe20000000000 */
[--C-:B------:R-:W-:Y:S01]  /*0620*/  FADD R34, R34, R16.reuse ;  /* 0x0000001022227221 */ /* 0x100fe20000000000 */
[--C-:B----4-:R-:W-:Y:S01]  /*0630*/  FADD R35, R35, R16.reuse ;  /* 0x0000001023237221 */ /* 0x110fe20000000000 */
[--C-:B------:R-:W-:Y:S01]  /*0640*/  FADD R36, R36, R16.reuse ;  /* 0x0000001024247221 */ /* 0x100fe20000000000 */
[--C-:B---3--:R-:W-:Y:S01]  /*0650*/  FADD R37, R37, R16.reuse ;  /* 0x0000001025257221 */ /* 0x108fe20000000000 */
[--C-:B------:R-:W-:Y:S01]  /*0660*/  FADD R38, R38, R16.reuse ;  /* 0x0000001026267221 */ /* 0x100fe20000000000 */
[----:B------:R-:W-:Y:S01]  /*0670*/  FADD R39, R39, R16 ;  /* 0x0000001027277221 */ /* 0x000fe20000000000 */
[----:B------:R-:W-:Y:S06]  /*0680*/  BAR.SYNC.DEFER_BLOCKING 0x0 ;  /* 0x0000000000007b1d */ /* 0x000fec0000010000 */
[----:B0-----:R-:W0:Y:S02]  /*0690*/  LDS.128 R16, [R24] ;  /* 0x0000000018107984 */ /* 0x001e240000000c00 */
[----:B------:R-:W-:Y:S01]  /*06a0*/  BAR.SYNC.DEFER_BLOCKING 0x0 ;  /* 0x0000000000007b1d */ /* 0x000fe20000010000 */
[-CC-:B--2---:R-:W-:Y:S01]  /*06b0*/  FFMA R33, R33, R6.reuse, R7.reuse ;  /* 0x0000000621217223 */ /* 0x184fe20000000007 */
[-CC-:B------:R-:W-:Y:S01]  /*06c0*/  FFMA R34, R34, R6.reuse, R7.reuse ;  /* 0x0000000622227223 */ /* 0x180fe20000000007 */
[-CC-:B------:R-:W-:Y:S01]  /*06d0*/  FFMA R35, R35, R6.reuse, R7.reuse ;  /* 0x0000000623237223 */ /* 0x180fe20000000007 */
[-CC-:B------:R-:W-:Y:S01]  /*06e0*/  FFMA R38, R38, R6.reuse, R7.reuse ;  /* 0x0000000626267223 */ /* 0x180fe20000000007 */
[-CC-:B------:R-:W-:Y:S01]  /*06f0*/  FFMA R32, R32, R6.reuse, R7.reuse ;  /* 0x0000000620207223 */ /* 0x180fe20000000007 */
[-CC-:B------:R-:W-:Y:S01]  /*0700*/  FFMA R36, R36, R6.reuse, R7.reuse ;  /* 0x0000000624247223 */ /* 0x180fe20000000007 */
[----:B------:R-:W-:Y:S01]  /*0710*/  STS [R5], R25 ;  /* 0x0000001905007388 */ /* 0x000fe20000000800 */
[-CC-:B------:R-:W-:Y:S01]  /*0720*/  FFMA R37, R37, R6.reuse, R7.reuse ;  /* 0x0000000625257223 */ /* 0x180fe20000000007 */
[----:B------:R-:W-:Y:S01]  /*0730*/  FFMA R39, R39, R6, R7 ;  /* 0x0000000627277223 */ /* 0x000fe20000000007 */
[----:B------:R-:W-:Y:S01]  /*0740*/  BAR.SYNC.DEFER_BLOCKING 0x0 ;  /* 0x0000000000007b1d */ /* 0x000fe20000010000 */
[C---:B0-----:R-:W-:Y:S01]  /*0750*/  FADD R28, R16.reuse, R28 ;  /* 0x0000001c101c7221 */ /* 0x041fe20000000000 */
[C---:B------:R-:W-:Y:S01]  /*0760*/  FADD R29, R17.reuse, R29 ;  /* 0x0000001d111d7221 */ /* 0x040fe20000000000 */
[----:B------:R-:W-:Y:S01]  /*0770*/  FADD R16, R16, R20 ;  /* 0x0000001410107221 */ /* 0x000fe20000000000 */
[----:B------:R-:W-:Y:S01]  /*0780*/  FADD R17, R17, R21 ;  /* 0x0000001511117221 */ /* 0x000fe20000000000 */
[C---:B------:R-:W-:Y:S01]  /*0790*/  FADD R30, R18.reuse, R30 ;  /* 0x0000001e121e7221 */ /* 0x040fe20000000000 */
[----:B------:R-:W-:Y:S01]  /*07a0*/  FADD R18, R18, R22 ;  /* 0x0000001612127221 */ /* 0x000fe20000000000 */
[C---:B------:R-:W-:Y:S01]  /*07b0*/  FADD R31, R19.reuse, R31 ;  /* 0x0000001f131f7221 */ /* 0x040fe20000000000 */
[----:B------:R-:W-:Y:S01]  /*07c0*/  FADD R19, R19, R23 ;  /* 0x0000001713137221 */ /* 0x000fe20000000000 */
[----:B------:R-:W0:Y:S02]  /*07d0*/  LDS.128 R24, [R24] ;  /* 0x0000000018187984 */ /* 0x000e240000000c00 */
[----:B0-----:R-:W-:Y:S01]  /*07e0*/  FMUL R20, R24, R8 ;  /* 0x0000000818147220 */ /* 0x001fe20000400000 */
[----:B------:R-:W-:Y:S01]  /*07f0*/  BAR.SYNC.DEFER_BLOCKING 0x0 ;  /* 0x0000000000007b1d */ /* 0x000fe20000010000 */
[----:B------:R-:W-:Y:S01]  /*0800*/  FMUL R21, R26, R10 ;  /* 0x0000000a1a157220 */ /* 0x000fe20000400000 */
[----:B------:R-:W-:Y:S01]  /*0810*/  FMUL R9, R25, R9 ;  /* 0x0000000919097220 */ /* 0x000fe20000400000 */
[----:B------:R-:W-:Y:S01]  /*0820*/  FMUL R10, R27, R11 ;  /* 0x0000000b1b0a7220 */ /* 0x000fe20000400000 */
[----:B------:R-:W-:Y:S01]  /*0830*/  FMUL R22, R24, R12 ;  /* 0x0000000c18167220 */ /* 0x000fe20000400000 */
[----:B------:R-:W-:Y:S01]  /*0840*/  FMUL R25, R25, R13 ;  /* 0x0000000d19197220 */ /* 0x000fe20000400000 */
[----:B------:R-:W-:Y:S01]  /*0850*/  FMUL R26, R26, R14 ;  /* 0x0000000e1a1a7220 */ /* 0x000fe20000400000 */
[----:B------:R-:W-:Y:S01]  /*0860*/  FMUL R27, R27, R15 ;  /* 0x0000000f1b1b7220 */ /* 0x000fe20000400000 */
[----:B------:R-:W0:Y:S01]  /*0870*/  S2R R8, SR_TID.X ;  /* 0x0000000000087919 */ /* 0x000e220000002100 */
[----:B------:R-:W-:Y:S04]  /*0880*/  STS [R41], R20 ;  /* 0x0000001429007388 */ /* 0x000fe80000000800 */
[----:B------:R0:W-:Y:S04]  /*0890*/  STS [R40+0x4], R9 ;  /* 0x0000040928007388 */ /* 0x0001e80000000800 */
[----:B------:R-:W-:Y:S04]  /*08a0*/  STS [R40+0x8], R21 ;  /* 0x0000081528007388 */ /* 0x000fe80000000800 */
[----:B------:R1:W-:Y:S01]  /*08b0*/  STS [R40+0xc], R10 ;  /* 0x00000c0a28007388 */ /* 0x0003e20000000800 */
[----:B------:R-:W-:Y:S01]  /*08c0*/  BAR.SYNC.DEFER_BLOCKING 0x0 ;  /* 0x0000000000007b1d */ /* 0x000fe20000010000 */
[C---:B0-----:R-:W-:Y:S01]  /*08d0*/  IMAD.SHL.U32 R9, R8.reuse, 0x8, RZ ;  /* 0x0000000808097824 */ /* 0x041fe200078e00ff */
[----:B------:R-:W-:-:S04]  /*08e0*/  SHF.L.U32 R8, R8, 0x2, RZ ;  /* 0x0000000208087819 */ /* 0x000fc800000006ff */
[----:B-1----:R-:W-:Y:S02]  /*08f0*/  LOP3.LUT R10, R9, 0x3f8, RZ, 0xc0, !PT ;  /* 0x000003f8090a7812 */ /* 0x002fe400078ec0ff */
[----:B------:R-:W-:Y:S01]  /*0900*/  LOP3.LUT R8, R8, 0x1fc, RZ, 0xc0, !PT ;  /* 0x000001fc08087812 */ /* 0x000fe200078ec0ff */
[----:B------:R-:W0:Y:S04]  /*0910*/  LDS R11, [R5] ;  /* 0x00000000050b7984 */ /* 0x000e280000000800 */
[----:B------:R-:W1:Y:S04]  /*0920*/  LDS R14, [R5+0x204] ;  /* 0x00020400050e7984 */ /* 0x000e680000000800 */
[----:B------:R-:W2:Y:S04]  /*0930*/  LDS R13, [R5+0x408] ;  /* 0x00040800050d7984 */ /* 0x000ea80000000800 */
[----:B------:R-:W3:Y:S01]  /*0940*/  LDS R12, [R5+0x60c] ;  /* 0x00060c00050c7984 */ /* 0x000ee20000000800 */
[----:B------:R-:W-:Y:S06]  /*0950*/  BAR.SYNC.DEFER_BLOCKING 0x0 ;  /* 0x0000000000007b1d */ /* 0x000fec0000010000 */
[----:B------:R4:W-:Y:S01]  /*0960*/  STS [R41], R22 ;  /* 0x0000001629007388 */ /* 0x0009e20000000800 */
[----:B0-----:R-:W-:-:S03]  /*0970*/  FADD R11, R11, R4 ;  /* 0x000000040b0b7221 */ /* 0x001fc60000000000 */
[----:B------:R0:W-:Y:S01]  /*0980*/  STS [R40+0x4], R25 ;  /* 0x0000041928007388 */ /* 0x0001e20000000800 */
[----:B-1----:R-:W-:-:S03]  /*0990*/  FADD R14, R14, R4 ;  /* 0x000000040e0e7221 */ /* 0x002fc60000000000 */
[----:B------:R-:W-:Y:S01]  /*09a0*/  STS [R40+0x8], R26 ;  /* 0x0000081a28007388 */ /* 0x000fe20000000800 */
[--C-:B--2---:R-:W-:Y:S01]  /*09b0*/  FADD R13, R13, R4.reuse ;  /* 0x000000040d0d7221 */ /* 0x104fe20000000000 */
[----:B----4-:R-:W-:Y:S02]  /*09c0*/  LEA R41, R10, UR4, 0x1 ;  /* 0x000000040a297c11 */ /* 0x010fe4000f8e08ff */
[----:B------:R-:W-:Y:S01]  /*09d0*/  STS [R40+0xc], R27 ;  /* 0x00000c1b28007388 */ /* 0x000fe20000000800 */
[----:B---3--:R-:W-:Y:S01]  /*09e0*/  FADD R12, R12, R4 ;  /* 0x000000040c0c7221 */ /* 0x008fe20000000000 */
[----:B------:R-:W-:Y:S01]  /*09f0*/  FADD R6, R13, R34 ;  /* 0x000000220d067221 */ /* 0x000fe20000000000 */
[----:B------:R-:W-:Y:S01]  /*0a00*/  LEA R10, R10, R41, 0x2 ;  /* 0x000000290a0a7211 */ /* 0x000fe200078e10ff */
[----:B------:R-:W-:Y:S01]  /*0a10*/  BAR.SYNC.DEFER_BLOCKING 0x0 ;  /* 0x0000000000007b1d */ /* 0x000fe20000010000 */
[----:B------:R-:W-:-:S07]  /*0a20*/  FADD R7, R12, R35 ;  /* 0x000000230c077221 */ /* 0x000fce0000000000 */
[----:B0-----:R-:W0:Y:S01]  /*0a30*/  LDC.64 R24, c[0x0][0x248] ;  /* 0x00009200ff187b82 */ /* 0x001e220000000a00 */
[----:B------:R-:W1:Y:S04]  /*0a40*/  LDS R21, [R5] ;  /* 0x0000000005157984 */ /* 0x000e680000000800 */
[----:B------:R-:W2:Y:S04]  /*0a50*/  LDS R20, [R5+0x204] ;  /* 0x0002040005147984 */ /* 0x000ea80000000800 */
[----:B------:R-:W3:Y:S04]  /*0a60*/  LDS R15, [R5+0x408] ;  /* 0x00040800050f7984 */ /* 0x000ee80000000800 */
[----:B------:R-:W4:Y:S01]  /*0a70*/  LDS R5, [R5+0x60c] ;  /* 0x00060c0005057984 */ /* 0x000f220000000800 */
[----:B------:R-:W-:Y:S01]  /*0a80*/  BAR.SYNC.DEFER_BLOCKING 0x0 ;  /* 0x0000000000007b1d */ /* 0x000fe20000010000 */
[----:B-1----:R-:W-:-:S05]  /*0a90*/  FADD R21, R21, R4 ;  /* 0x0000000415157221 */ /* 0x002fca0000000000 */
[----:B------:R-:W-:Y:S01]  /*0aa0*/  @!P1 STG.E.128 desc[UR6][R44.64], R28 ;  /* 0x0000001c2c009986 */ /* 0x000fe2000c101d06 */
[----:B--2---:R-:W-:Y:S01]  /*0ab0*/  FADD R20, R20, R4 ;  /* 0x0000000414147221 */ /* 0x004fe20000000000 */
[----:B------:R-:W-:Y:S02]  /*0ac0*/  FADD R12, R21, R36 ;  /* 0x00000024150c7221 */ /* 0x000fe40000000000 */
[----:B------:R-:W-:Y:S01]  /*0ad0*/  @!P1 STG.E.128 desc[UR6][R42.64], R16 ;  /* 0x000000102a009986 */ /* 0x000fe2000c101d06 */
[----:B------:R-:W-:Y:S01]  /*0ae0*/  ISETP.GE.AND P1, PT, R0, 0x80, PT ;  /* 0x000000800000780c */ /* 0x000fe20003f26270 */
[--C-:B---3--:R-:W-:Y:S01]  /*0af0*/  FADD R15, R15, R4.reuse ;  /* 0x000000040f0f7221 */ /* 0x108fe20000000000 */
[----:B------:R-:W-:Y:S01]  /*0b00*/  FADD R13, R20, R37 ;  /* 0x00000025140d7221 */ /* 0x000fe20000000000 */
[----:B----4-:R-:W-:Y:S01]  /*0b10*/  FADD R22, R5, R4 ;  /* 0x0000000405167221 */ /* 0x010fe20000000000 */
[----:B------:R-:W-:Y:S01]  /*0b20*/  FADD R5, R14, R33 ;  /* 0x000000210e057221 */ /* 0x000fe20000000000 */
[----:B------:R-:W-:Y:S01]  /*0b30*/  FADD R14, R15, R38 ;  /* 0x000000260f0e7221 */ /* 0x000fe20000000000 */
[----:B------:R-:W-:Y:S01]  /*0b40*/  FADD R4, R11, R32 ;  /* 0x000000200b047221 */ /* 0x000fe20000000000 */
[----:B------:R-:W-:Y:S01]  /*0b50*/  FADD R15, R22, R39 ;  /* 0x00000027160f7221 */ /* 0x000fe20000000000 */
[----:B------:R-:W-:-:S02]  /*0b60*/  LOP3.LUT R11, R9, 0x3f0, RZ, 0xc0, !PT ;  /* 0x000003f0090b7812 */ /* 0x000fc400078ec0ff */
[----:B------:R-:W-:Y:S01]  /*0b70*/  LOP3.LUT R9, R9, 0x400, RZ, 0xfc, !PT ;  /* 0x0000040009097812 */ /* 0x000fe200078efcff */
[----:B------:R-:W-:Y:S01]  /*0b80*/  STS.128 [R10], R4 ;  /* 0x000000040a007388 */ /* 0x000fe20000000c00 */
[----:B------:R-:W-:Y:S02]  /*0b90*/  IADD3 R11, R11, UR4, RZ ;  /* 0x000000040b0b7c10 */ /* 0x000fe4000fffe0ff */
[----:B------:R-:W-:Y:S01]  /*0ba0*/  LOP3.LUT R9, R9, 0x7f0, RZ, 0xc0, !PT ;  /* 0x000007f009097812 */ /* 0x000fe200078ec0ff */
[----:B------:R-:W-:Y:S01]  /*0bb0*/  STS.128 [R10+0x10], R12 ;  /* 0x0000100c0a007388 */ /* 0x000fe20000000c00 */
[----:B------:R-:W-:Y:S01]  /*0bc0*/  LEA R20, R8, R11, 0x2 ;  /* 0x0000000b08147211 */ /* 0x000fe200078e10ff */
[C---:B------:R-:W-:Y:S01]  /*0bd0*/  IMAD.SHL.U32 R11, R3.reuse, 0x80, RZ ;  /* 0x00000080030b7824 */ /* 0x040fe200078e00ff */
[----:B------:R-:W-:Y:S01]  /*0be0*/  LOP3.LUT R3, R3, 0xfffffc00, RZ, 0xc0, !PT ;  /* 0xfffffc0003037812 */ /* 0x000fe200078ec0ff */
[----:B------:R-:W-:Y:S01]  /*0bf0*/  BAR.SYNC.DEFER_BLOCKING 0x0 ;  /* 0x0000000000007b1d */ /* 0x000fe20000010000 */
[----:B------:R-:W-:-:S02]  /*0c00*/  IADD3 R9, R9, UR4, RZ ;  /* 0x0000000409097c10 */ /* 0x000fc4000fffe0ff */
[----:B------:R-:W-:Y:S02]  /*0c10*/  LOP3.LUT R11, R11, 0xfffe0000, RZ, 0xc0, !PT ;  /* 0xfffe00000b0b7812 */ /* 0x000fe400078ec0ff */
[----:B------:R-:W-:Y:S02]  /*0c20*/  LEA R9, R8, R9, 0x2 ;  /* 0x0000000908097211 */ /* 0x000fe400078e10ff */
[----:B------:R-:W-:Y:S02]  /*0c30*/  IADD3 R11, R11, R2, -R3 ;  /* 0x000000020b0b7210 */ /* 0x000fe40007ffe803 */
[C---:B------:R-:W-:Y:S02]  /*0c40*/  LOP3.LUT R2, R0.reuse, 0x40, RZ, 0xfc, !PT ;  /* 0x0000004000027812 */ /* 0x040fe400078efcff */
[----:B------:R-:W-:Y:S02]  /*0c50*/  LEA R3, R0, R11, 0xa ;  /* 0x0000000b00037211 */ /* 0x000fe400078e50ff */
[----:B------:R-:W-:-:S03]  /*0c60*/  ISETP.GE.AND P0, PT, R2, 0x80, PT ;  /* 0x000000800200780c */ /* 0x000fc60003f06270 */
[----:B0-----:R-:W-:Y:S01]  /*0c70*/  IMAD.WIDE R2, R3, 0x4, R24 ;  /* 0x0000000403027825 */ /* 0x001fe200078e0218 */
[----:B------:R-:W0:Y:S04]  /*0c80*/  LDS.128 R20, [R20] ;  /* 0x0000000014147984 */ /* 0x000e280000000c00 */
[----:B0-----:R0:W-:Y:S05]  /*0c90*/  @!P1 STG.E.128 desc[UR6][R2.64], R20 ;  /* 0x0000001402009986 */ /* 0x0011ea000c101d06 */
[----:B0-----:R-:W-:Y:S05]  /*0ca0*/  @P0 EXIT ;  /* 0x000000000000094d */ /* 0x001fea0003800000 */
[----:B------:R-:W0:Y:S01]  /*0cb0*/  LDS.128 R4, [R9+0x800] ;  /* 0x0008000009047984 */ /* 0x000e220000000c00 */
[----:B------:R-:W-:-:S04]  /*0cc0*/  LOP3.LUT R0, R0, 0x40, RZ, 0xfc, !PT ;  /* 0x0000004000007812 */ /* 0x000fc800078efcff */
[----:B------:R-:W-:-:S05]  /*0cd0*/  LEA R11, R0, R11, 0xa ;  /* 0x0000000b000b7211 */ /* 0x000fca00078e50ff */
[----:B------:R-:W-:-:S05]  /*0ce0*/  IMAD.WIDE R24, R11, 0x4, R24 ;  /* 0x000000040b187825 */ /* 0x000fca00078e0218 */
[----:B0-----:R-:W-:Y:S01]  /*0cf0*/  STG.E.128 desc[UR6][R24.64], R4 ;  /* 0x0000000418007986 */ /* 0x001fe2000c101d06 */
[----:B------:R-:W-:Y:S05]  /*0d00*/  EXIT ;  /* 0x000000000000794d */ /* 0x000fea0003800000 */
.L_x_0:
[----:B------:R-:W-:-:S00]  /*0d10*/  BRA `(.L_x_0) ;  /* 0xfffffffc00fc7947 */ /* 0x000fc0000383ffff */
[----:B------:R-:W-:-:S00]  /*0d20*/  NOP ;  /* 0x0000000000007918 */ /* 0x000fc00000000000 */
        /* <DEDUP_REMOVED lines=13> */
.L_x_1:


//--------------------- .nv.shared.triton_poi_fused_add_convolution_mul_18 --------------------------
	.section	.nv.shared.triton_poi_fused_add_convolution_mul_18,"aw",@nobits
	.sectionflags	@""
	.align	16
	.zero		1024


//--------------------- .nv.constant0.triton_poi_fused_add_convolution_mul_18 --------------------------
	.section	.nv.constant0.triton_poi_fused_add_convolution_mul_18,"a",@progbits
	.sectionflags	@""
	.align	4
.nv.constant0.triton_poi_fused_add_convolution_mul_18:
	.zero		600
